//
// Generated by NVIDIA NVVM Compiler
//
// Compiler Build ID: CL-36424714
// Cuda compilation tools, release 13.0, V13.0.88
// Based on NVVM 20.0.0
//

.version 9.0
.target sm_100
.address_size 64

	// .globl	_ZN3cub18CUB_300001_SM_10006detail11EmptyKernelIvEEvv
.global .align 1 .b8 _ZN40_INTERNAL_9372a618_4_k_cu_738b0bde_602024cuda3std3__45__cpo5beginE[1];
.global .align 1 .b8 _ZN40_INTERNAL_9372a618_4_k_cu_738b0bde_602024cuda3std3__45__cpo3endE[1];
.global .align 1 .b8 _ZN40_INTERNAL_9372a618_4_k_cu_738b0bde_602024cuda3std3__45__cpo6cbeginE[1];
.global .align 1 .b8 _ZN40_INTERNAL_9372a618_4_k_cu_738b0bde_602024cuda3std3__45__cpo4cendE[1];
.global .align 1 .b8 _ZN40_INTERNAL_9372a618_4_k_cu_738b0bde_602024cuda3std3__45__cpo6rbeginE[1];
.global .align 1 .b8 _ZN40_INTERNAL_9372a618_4_k_cu_738b0bde_602024cuda3std3__45__cpo4rendE[1];
.global .align 1 .b8 _ZN40_INTERNAL_9372a618_4_k_cu_738b0bde_602024cuda3std3__45__cpo7crbeginE[1];
.global .align 1 .b8 _ZN40_INTERNAL_9372a618_4_k_cu_738b0bde_602024cuda3std3__45__cpo5crendE[1];
.global .align 1 .b8 _ZN40_INTERNAL_9372a618_4_k_cu_738b0bde_602024cuda3std3__442_GLOBAL__N__9372a618_4_k_cu_738b0bde_602026ignoreE[1];
.global .align 1 .b8 _ZN40_INTERNAL_9372a618_4_k_cu_738b0bde_602024cuda3std3__419piecewise_constructE[1];
.global .align 1 .b8 _ZN40_INTERNAL_9372a618_4_k_cu_738b0bde_602024cuda3std3__48in_placeE[1];
.global .align 1 .b8 _ZN40_INTERNAL_9372a618_4_k_cu_738b0bde_602024cuda3std3__420unreachable_sentinelE[1];
.global .align 1 .b8 _ZN40_INTERNAL_9372a618_4_k_cu_738b0bde_602024cuda3std3__47nulloptE[1];
.global .align 1 .b8 _ZN40_INTERNAL_9372a618_4_k_cu_738b0bde_602024cuda3std3__48unexpectE[1];
.global .align 1 .b8 _ZN40_INTERNAL_9372a618_4_k_cu_738b0bde_602024cuda3std6ranges3__45__cpo4swapE[1];
.global .align 1 .b8 _ZN40_INTERNAL_9372a618_4_k_cu_738b0bde_602024cuda3std6ranges3__45__cpo9iter_moveE[1];
.global .align 1 .b8 _ZN40_INTERNAL_9372a618_4_k_cu_738b0bde_602024cuda3std6ranges3__45__cpo5beginE[1];
.global .align 1 .b8 _ZN40_INTERNAL_9372a618_4_k_cu_738b0bde_602024cuda3std6ranges3__45__cpo3endE[1];
.global .align 1 .b8 _ZN40_INTERNAL_9372a618_4_k_cu_738b0bde_602024cuda3std6ranges3__45__cpo6cbeginE[1];
.global .align 1 .b8 _ZN40_INTERNAL_9372a618_4_k_cu_738b0bde_602024cuda3std6ranges3__45__cpo4cendE[1];
.global .align 1 .b8 _ZN40_INTERNAL_9372a618_4_k_cu_738b0bde_602024cuda3std6ranges3__45__cpo7advanceE[1];
.global .align 1 .b8 _ZN40_INTERNAL_9372a618_4_k_cu_738b0bde_602024cuda3std6ranges3__45__cpo9iter_swapE[1];
.global .align 1 .b8 _ZN40_INTERNAL_9372a618_4_k_cu_738b0bde_602024cuda3std6ranges3__45__cpo4nextE[1];
.global .align 1 .b8 _ZN40_INTERNAL_9372a618_4_k_cu_738b0bde_602024cuda3std6ranges3__45__cpo4prevE[1];
.global .align 1 .b8 _ZN40_INTERNAL_9372a618_4_k_cu_738b0bde_602024cuda3std6ranges3__45__cpo4dataE[1];
.global .align 1 .b8 _ZN40_INTERNAL_9372a618_4_k_cu_738b0bde_602024cuda3std6ranges3__45__cpo5cdataE[1];
.global .align 1 .b8 _ZN40_INTERNAL_9372a618_4_k_cu_738b0bde_602024cuda3std6ranges3__45__cpo4sizeE[1];
.global .align 1 .b8 _ZN40_INTERNAL_9372a618_4_k_cu_738b0bde_602024cuda3std6ranges3__45__cpo5ssizeE[1];
.global .align 1 .b8 _ZN40_INTERNAL_9372a618_4_k_cu_738b0bde_602024cuda3std6ranges3__45__cpo8distanceE[1];
.global .align 1 .b8 _ZN40_INTERNAL_9372a618_4_k_cu_738b0bde_602026thrust24THRUST_300001_SM_1000_NS8cuda_cub3parE[1];
.global .align 1 .b8 _ZN40_INTERNAL_9372a618_4_k_cu_738b0bde_602026thrust24THRUST_300001_SM_1000_NS8cuda_cub10par_nosyncE[1];
.global .align 1 .b8 _ZN40_INTERNAL_9372a618_4_k_cu_738b0bde_602026thrust24THRUST_300001_SM_1000_NS6system6detail10sequential3seqE[1];
.global .align 1 .b8 _ZN40_INTERNAL_9372a618_4_k_cu_738b0bde_602026thrust24THRUST_300001_SM_1000_NS6system3cpp3parE[1];
.global .align 1 .b8 _ZN40_INTERNAL_9372a618_4_k_cu_738b0bde_602026thrust24THRUST_300001_SM_1000_NS12placeholders2_1E[1];
.global .align 1 .b8 _ZN40_INTERNAL_9372a618_4_k_cu_738b0bde_602026thrust24THRUST_300001_SM_1000_NS12placeholders2_2E[1];
.global .align 1 .b8 _ZN40_INTERNAL_9372a618_4_k_cu_738b0bde_602026thrust24THRUST_300001_SM_1000_NS12placeholders2_3E[1];
.global .align 1 .b8 _ZN40_INTERNAL_9372a618_4_k_cu_738b0bde_602026thrust24THRUST_300001_SM_1000_NS12placeholders2_4E[1];
.global .align 1 .b8 _ZN40_INTERNAL_9372a618_4_k_cu_738b0bde_602026thrust24THRUST_300001_SM_1000_NS12placeholders2_5E[1];
.global .align 1 .b8 _ZN40_INTERNAL_9372a618_4_k_cu_738b0bde_602026thrust24THRUST_300001_SM_1000_NS12placeholders2_6E[1];
.global .align 1 .b8 _ZN40_INTERNAL_9372a618_4_k_cu_738b0bde_602026thrust24THRUST_300001_SM_1000_NS12placeholders2_7E[1];
.global .align 1 .b8 _ZN40_INTERNAL_9372a618_4_k_cu_738b0bde_602026thrust24THRUST_300001_SM_1000_NS12placeholders2_8E[1];
.global .align 1 .b8 _ZN40_INTERNAL_9372a618_4_k_cu_738b0bde_602026thrust24THRUST_300001_SM_1000_NS12placeholders2_9E[1];
.global .align 1 .b8 _ZN40_INTERNAL_9372a618_4_k_cu_738b0bde_602026thrust24THRUST_300001_SM_1000_NS12placeholders3_10E[1];
.global .align 1 .b8 _ZN40_INTERNAL_9372a618_4_k_cu_738b0bde_602026thrust24THRUST_300001_SM_1000_NS3seqE[1];
.global .align 1 .b8 _ZN40_INTERNAL_9372a618_4_k_cu_738b0bde_602026thrust24THRUST_300001_SM_1000_NS6deviceE[1];

.visible .entry _ZN3cub18CUB_300001_SM_10006detail11EmptyKernelIvEEvv()
{


	ret;

}


// ===== COMPILED SASS (sm_100) =====

	.target	sm_100

	.elftype	@"ET_EXEC"


//--------------------- .note.nv.tkinfo           --------------------------
	.section	.note.nv.tkinfo,"",@"SHT_NOTE"
	.sectionflags	@"SHF_NOTE_NV_TKINFO"
	.tkinfo
        /*0018*/ 	.word	0x00000002
        /*0030*/ 	.string	""
        /*0030*/ 	.string	"ptxas"
        /*0030*/ 	.string	"Cuda compilation tools, release 13.0, V13.0.88"
        /*0030*/ 	.string	"Build cuda_13.0.r13.0/compiler.36424714_0"
        /*0030*/ 	.string	"-arch sm_100 -m 64 "



//--------------------- .note.nv.cuinfo           --------------------------
	.section	.note.nv.cuinfo,"",@"SHT_NOTE"
	.sectionflags	@"SHF_NOTE_NV_CUINFO"
        /*0018*/ 	.short	0x0002
        /*001a*/ 	.short	0x0064
        /*001c*/ 	.short	0x0082
	.zero		2


//--------------------- .nv.info                  --------------------------
	.section	.nv.info,"",@"SHT_CUDA_INFO"
	.align	4


	//----- nvinfo : EIATTR_REGCOUNT
	.align		4
        /*0000*/ 	.byte	0x04, 0x2f
        /*0002*/ 	.short	(.L_46 - .L_45)
	.align		4
.L_45:
        /*0004*/ 	.word	index@(_ZN3cub18CUB_300001_SM_10006detail11EmptyKernelIvEEvv)
        /*0008*/ 	.word	0x00000004


	//----- nvinfo : EIATTR_FRAME_SIZE
	.align		4
.L_46:
        /*000c*/ 	.byte	0x04, 0x11
        /*000e*/ 	.short	(.L_48 - .L_47)
	.align		4
.L_47:
        /*0010*/ 	.word	index@(_ZN3cub18CUB_300001_SM_10006detail11EmptyKernelIvEEvv)
        /*0014*/ 	.word	0x00000000


	//----- nvinfo : EIATTR_MIN_STACK_SIZE
	.align		4
.L_48:
        /*0018*/ 	.byte	0x04, 0x12
        /*001a*/ 	.short	(.L_50 - .L_49)
	.align		4
.L_49:
        /*001c*/ 	.word	index@(_ZN3cub18CUB_300001_SM_10006detail11EmptyKernelIvEEvv)
        /*0020*/ 	.word	0x00000000
.L_50:


//--------------------- .nv.compat                --------------------------
	.section	.nv.compat,"",@"SHT_CUDA_COMPAT_INFO"
	.align	4
        /*0000*/ 	.byte	0x02, 0x09, 0x00, 0x00, 0x02, 0x02, 0x01, 0x00, 0x02, 0x05, 0x05, 0x00, 0x03, 0x07, 0x01, 0x01
        /*0010*/ 	.byte	0x02, 0x03, 0x00, 0x00, 0x02, 0x06, 0x01, 0x00, 0x04, 0x0b, 0x08, 0x00, 0x09, 0x00, 0x00, 0x00
        /*0020*/ 	.byte	0x00, 0x00, 0x00, 0x00


//--------------------- .nv.info._ZN3cub18CUB_300001_SM_10006detail11EmptyKernelIvEEvv --------------------------
	.section	.nv.info._ZN3cub18CUB_300001_SM_10006detail11EmptyKernelIvEEvv,"",@"SHT_CUDA_INFO"
	.sectionflags	@""
	.align	4


	//----- nvinfo : EIATTR_CUDA_API_VERSION
	.align		4
        /*0000*/ 	.byte	0x04, 0x37
        /*0002*/ 	.short	(.L_52 - .L_51)
.L_51:
        /*0004*/ 	.word	0x00000082


	//----- nvinfo : EIATTR_SPARSE_MMA_MASK
	.align		4
.L_52:
        /*0008*/ 	.byte	0x03, 0x50
        /*000a*/ 	.short	0x0000


	//----- nvinfo : EIATTR_MAXREG_COUNT
	.align		4
        /*000c*/ 	.byte	0x03, 0x1b
        /*000e*/ 	.short	0x00ff


	//----- nvinfo : EIATTR_MERCURY_ISA_VERSION
	.align		4
        /*0010*/ 	.byte	0x03, 0x5f
        /*0012*/ 	.short	0x0101


	//----- nvinfo : EIATTR_VRC_CTA_INIT_COUNT
	.align		4
        /*0014*/ 	.byte	0x02, 0x4a
	.zero		1
	.zero		1


	//----- nvinfo : EIATTR_EXIT_INSTR_OFFSETS
	.align		4
        /*0018*/ 	.byte	0x04, 0x1c
        /*001a*/ 	.short	(.L_54 - .L_53)


	//   ....[0]....
.L_53:
        /*001c*/ 	.word	0x00000010


	//----- nvinfo : EIATTR_SW_WAR
	.align		4
.L_54:
        /*0020*/ 	.byte	0x04, 0x36
        /*0022*/ 	.short	(.L_56 - .L_55)
.L_55:
        /*0024*/ 	.word	0x00000008
.L_56:


//--------------------- .nv.callgraph             --------------------------
	.section	.nv.callgraph,"",@"SHT_CUDA_CALLGRAPH"
	.align	4
	.sectionentsize	8
	.align		4
        /*0000*/ 	.word	0x00000000
	.align		4
        /*0004*/ 	.word	0xffffffff
	.align		4
        /*0008*/ 	.word	0x00000000
	.align		4
        /*000c*/ 	.word	0xfffffffe
	.align		4
        /*0010*/ 	.word	0x00000000
	.align		4
        /*0014*/ 	.word	0xfffffffd
	.align		4
        /*0018*/ 	.word	0x00000000
	.align		4
        /*001c*/ 	.word	0xfffffffc


//--------------------- .nv.constant4             --------------------------
	.section	.nv.constant4,"a",@progbits
	.align	8
	.align		8
.nv.constant4:
        /*0000*/ 	.dword	_ZN40_INTERNAL_9372a618_4_k_cu_738b0bde_605404cuda3std3__45__cpo5beginE
	.align		8
        /*0008*/ 	.dword	_ZN40_INTERNAL_9372a618_4_k_cu_738b0bde_605404cuda3std3__45__cpo3endE
	.align		8
        /*0010*/ 	.dword	_ZN40_INTERNAL_9372a618_4_k_cu_738b0bde_605404cuda3std3__45__cpo6cbeginE
	.align		8
        /*0018*/ 	.dword	_ZN40_INTERNAL_9372a618_4_k_cu_738b0bde_605404cuda3std3__45__cpo4cendE
	.align		8
        /*0020*/ 	.dword	_ZN40_INTERNAL_9372a618_4_k_cu_738b0bde_605404cuda3std3__45__cpo6rbeginE
	.align		8
        /*0028*/ 	.dword	_ZN40_INTERNAL_9372a618_4_k_cu_738b0bde_605404cuda3std3__45__cpo4rendE
	.align		8
        /*0030*/ 	.dword	_ZN40_INTERNAL_9372a618_4_k_cu_738b0bde_605404cuda3std3__45__cpo7crbeginE
	.align		8
        /*0038*/ 	.dword	_ZN40_INTERNAL_9372a618_4_k_cu_738b0bde_605404cuda3std3__45__cpo5crendE
	.align		8
        /*0040*/ 	.dword	_ZN40_INTERNAL_9372a618_4_k_cu_738b0bde_605404cuda3std3__442_GLOBAL__N__9372a618_4_k_cu_738b0bde_605406ignoreE
	.align		8
        /*0048*/ 	.dword	_ZN40_INTERNAL_9372a618_4_k_cu_738b0bde_605404cuda3std3__419piecewise_constructE
	.align		8
        /*0050*/ 	.dword	_ZN40_INTERNAL_9372a618_4_k_cu_738b0bde_605404cuda3std3__48in_placeE
	.align		8
        /*0058*/ 	.dword	_ZN40_INTERNAL_9372a618_4_k_cu_738b0bde_605404cuda3std3__420unreachable_sentinelE
	.align		8
        /*0060*/ 	.dword	_ZN40_INTERNAL_9372a618_4_k_cu_738b0bde_605404cuda3std3__47nulloptE
	.align		8
        /*0068*/ 	.dword	_ZN40_INTERNAL_9372a618_4_k_cu_738b0bde_605404cuda3std3__48unexpectE
	.align		8
        /*0070*/ 	.dword	_ZN40_INTERNAL_9372a618_4_k_cu_738b0bde_605404cuda3std6ranges3__45__cpo4swapE
	.align		8
        /*0078*/ 	.dword	_ZN40_INTERNAL_9372a618_4_k_cu_738b0bde_605404cuda3std6ranges3__45__cpo9iter_moveE
	.align		8
        /*0080*/ 	.dword	_ZN40_INTERNAL_9372a618_4_k_cu_738b0bde_605404cuda3std6ranges3__45__cpo5beginE
	.align		8
        /*0088*/ 	.dword	_ZN40_INTERNAL_9372a618_4_k_cu_738b0bde_605404cuda3std6ranges3__45__cpo3endE
	.align		8
        /*0090*/ 	.dword	_ZN40_INTERNAL_9372a618_4_k_cu_738b0bde_605404cuda3std6ranges3__45__cpo6cbeginE
	.align		8
        /*0098*/ 	.dword	_ZN40_INTERNAL_9372a618_4_k_cu_738b0bde_605404cuda3std6ranges3__45__cpo4cendE
	.align		8
        /*00a0*/ 	.dword	_ZN40_INTERNAL_9372a618_4_k_cu_738b0bde_605404cuda3std6ranges3__45__cpo7advanceE
	.align		8
        /*00a8*/ 	.dword	_ZN40_INTERNAL_9372a618_4_k_cu_738b0bde_605404cuda3std6ranges3__45__cpo9iter_swapE
	.align		8
        /*00b0*/ 	.dword	_ZN40_INTERNAL_9372a618_4_k_cu_738b0bde_605404cuda3std6ranges3__45__cpo4nextE
	.align		8
        /*00b8*/ 	.dword	_ZN40_INTERNAL_9372a618_4_k_cu_738b0bde_605404cuda3std6ranges3__45__cpo4prevE
	.align		8
        /*00c0*/ 	.dword	_ZN40_INTERNAL_9372a618_4_k_cu_738b0bde_605404cuda3std6ranges3__45__cpo4dataE
	.align		8
        /*00c8*/ 	.dword	_ZN40_INTERNAL_9372a618_4_k_cu_738b0bde_605404cuda3std6ranges3__45__cpo5cdataE
	.align		8
        /*00d0*/ 	.dword	_ZN40_INTERNAL_9372a618_4_k_cu_738b0bde_605404cuda3std6ranges3__45__cpo4sizeE
	.align		8
        /*00d8*/ 	.dword	_ZN40_INTERNAL_9372a618_4_k_cu_738b0bde_605404cuda3std6ranges3__45__cpo5ssizeE
	.align		8
        /*00e0*/ 	.dword	_ZN40_INTERNAL_9372a618_4_k_cu_738b0bde_605404cuda3std6ranges3__45__cpo8distanceE
	.align		8
        /*00e8*/ 	.dword	_ZN40_INTERNAL_9372a618_4_k_cu_738b0bde_605406thrust24THRUST_300001_SM_1000_NS8cuda_cub3parE
	.align		8
        /*00f0*/ 	.dword	_ZN40_INTERNAL_9372a618_4_k_cu_738b0bde_605406thrust24THRUST_300001_SM_1000_NS8cuda_cub10par_nosyncE
	.align		8
        /*00f8*/ 	.dword	_ZN40_INTERNAL_9372a618_4_k_cu_738b0bde_605406thrust24THRUST_300001_SM_1000_NS6system6detail10sequential3seqE
	.align		8
        /*0100*/ 	.dword	_ZN40_INTERNAL_9372a618_4_k_cu_738b0bde_605406thrust24THRUST_300001_SM_1000_NS6system3cpp3parE
	.align		8
        /*0108*/ 	.dword	_ZN40_INTERNAL_9372a618_4_k_cu_738b0bde_605406thrust24THRUST_300001_SM_1000_NS12placeholders2_1E
	.align		8
        /*0110*/ 	.dword	_ZN40_INTERNAL_9372a618_4_k_cu_738b0bde_605406thrust24THRUST_300001_SM_1000_NS12placeholders2_2E
	.align		8
        /*0118*/ 	.dword	_ZN40_INTERNAL_9372a618_4_k_cu_738b0bde_605406thrust24THRUST_300001_SM_1000_NS12placeholders2_3E
	.align		8
        /*0120*/ 	.dword	_ZN40_INTERNAL_9372a618_4_k_cu_738b0bde_605406thrust24THRUST_300001_SM_1000_NS12placeholders2_4E
	.align		8
        /*0128*/ 	.dword	_ZN40_INTERNAL_9372a618_4_k_cu_738b0bde_605406thrust24THRUST_300001_SM_1000_NS12placeholders2_5E
	.align		8
        /*0130*/ 	.dword	_ZN40_INTERNAL_9372a618_4_k_cu_738b0bde_605406thrust24THRUST_300001_SM_1000_NS12placeholders2_6E
	.align		8
        /*0138*/ 	.dword	_ZN40_INTERNAL_9372a618_4_k_cu_738b0bde_605406thrust24THRUST_300001_SM_1000_NS12placeholders2_7E
	.align		8
        /*0140*/ 	.dword	_ZN40_INTERNAL_9372a618_4_k_cu_738b0bde_605406thrust24THRUST_300001_SM_1000_NS12placeholders2_8E
	.align		8
        /*0148*/ 	.dword	_ZN40_INTERNAL_9372a618_4_k_cu_738b0bde_605406thrust24THRUST_300001_SM_1000_NS12placeholders2_9E
	.align		8
        /*0150*/ 	.dword	_ZN40_INTERNAL_9372a618_4_k_cu_738b0bde_605406thrust24THRUST_300001_SM_1000_NS12placeholders3_10E
	.align		8
        /*0158*/ 	.dword	_ZN40_INTERNAL_9372a618_4_k_cu_738b0bde_605406thrust24THRUST_300001_SM_1000_NS3seqE
	.align		8
        /*0160*/ 	.dword	_ZN40_INTERNAL_9372a618_4_k_cu_738b0bde_605406thrust24THRUST_300001_SM_1000_NS6deviceE


//--------------------- .text._ZN3cub18CUB_300001_SM_10006detail11EmptyKernelIvEEvv --------------------------
	.section	.text._ZN3cub18CUB_300001_SM_10006detail11EmptyKernelIvEEvv,"ax",@progbits
	.align	128
        .global         _ZN3cub18CUB_300001_SM_10006detail11EmptyKernelIvEEvv
        .type           _ZN3cub18CUB_300001_SM_10006detail11EmptyKernelIvEEvv,@function
        .size           _ZN3cub18CUB_300001_SM_10006detail11EmptyKernelIvEEvv,(.L_x_1 - _ZN3cub18CUB_300001_SM_10006detail11EmptyKernelIvEEvv)
        .other          _ZN3cub18CUB_300001_SM_10006detail11EmptyKernelIvEEvv,@"STO_CUDA_ENTRY STV_DEFAULT"
_ZN3cub18CUB_300001_SM_10006detail11EmptyKernelIvEEvv:
.text._ZN3cub18CUB_300001_SM_10006detail11EmptyKernelIvEEvv:
[----:B------:R-:W-:Y:S01]  /*0000*/  LDC R1, c[0x0][0x37c] ;  /* 0x0000df00ff017b82 */ /* 0x000fe20000000800 */
[----:B------:R-:W-:Y:S05]  /*0010*/  EXIT ;  /* 0x000000000000794d */ /* 0x000fea0003800000 */
.L_x_0:
[----:B------:R-:W-:-:S00]  /*0020*/  BRA `(.L_x_0) ;  /* 0xfffffffc00fc7947 */ /* 0x000fc0000383ffff */
[----:B------:R-:W-:-:S00]  /*0030*/  NOP ;  /* 0x0000000000007918 */ /* 0x000fc00000000000 */
        /* <DEDUP_REMOVED lines=12> */
.L_x_1:


//--------------------- .nv.shared.reserved.0     --------------------------
	.section	.nv.shared.reserved.0,"aw",@nobits
	.weak		__nv_reservedSMEM_offset_0_alias
	.size		__nv_reservedSMEM_offset_0_alias, 0, 64
	.other		__nv_reservedSMEM_offset_0_alias,@"STO_CUDA_RESERVED_SHARED STV_DEFAULT"
__nv_reservedSMEM_offset_0_alias:
	.zero		0
	.zero		64


//--------------------- .nv.global                --------------------------
	.section	.nv.global,"aw",@nobits
.nv.global:
	.type		_ZN40_INTERNAL_9372a618_4_k_cu_738b0bde_605406thrust24THRUST_300001_SM_1000_NS12placeholders2_8E,@object
	.size		_ZN40_INTERNAL_9372a618_4_k_cu_738b0bde_605406thrust24THRUST_300001_SM_1000_NS12placeholders2_8E,(_ZN40_INTERNAL_9372a618_4_k_cu_738b0bde_605404cuda3std3__442_GLOBAL__N__9372a618_4_k_cu_738b0bde_605406ignoreE - _ZN40_INTERNAL_9372a618_4_k_cu_738b0bde_605406thrust24THRUST_300001_SM_1000_NS12placeholders2_8E)
_ZN40_INTERNAL_9372a618_4_k_cu_738b0bde_605406thrust24THRUST_300001_SM_1000_NS12placeholders2_8E:
	.zero		1
	.type		_ZN40_INTERNAL_9372a618_4_k_cu_738b0bde_605404cuda3std3__442_GLOBAL__N__9372a618_4_k_cu_738b0bde_605406ignoreE,@object
	.size		_ZN40_INTERNAL_9372a618_4_k_cu_738b0bde_605404cuda3std3__442_GLOBAL__N__9372a618_4_k_cu_738b0bde_605406ignoreE,(_ZN40_INTERNAL_9372a618_4_k_cu_738b0bde_605404cuda3std6ranges3__45__cpo4dataE - _ZN40_INTERNAL_9372a618_4_k_cu_738b0bde_605404cuda3std3__442_GLOBAL__N__9372a618_4_k_cu_738b0bde_605406ignoreE)
_ZN40_INTERNAL_9372a618_4_k_cu_738b0bde_605404cuda3std3__442_GLOBAL__N__9372a618_4_k_cu_738b0bde_605406ignoreE:
	.zero		1
	.type		_ZN40_INTERNAL_9372a618_4_k_cu_738b0bde_605404cuda3std6ranges3__45__cpo4dataE,@object
	.size		_ZN40_INTERNAL_9372a618_4_k_cu_738b0bde_605404cuda3std6ranges3__45__cpo4dataE,(_ZN40_INTERNAL_9372a618_4_k_cu_738b0bde_605406thrust24THRUST_300001_SM_1000_NS6system3cpp3parE - _ZN40_INTERNAL_9372a618_4_k_cu_738b0bde_605404cuda3std6ranges3__45__cpo4dataE)
_ZN40_INTERNAL_9372a618_4_k_cu_738b0bde_605404cuda3std6ranges3__45__cpo4dataE:
	.zero		1
	.type		_ZN40_INTERNAL_9372a618_4_k_cu_738b0bde_605406thrust24THRUST_300001_SM_1000_NS6system3cpp3parE,@object
	.size		_ZN40_INTERNAL_9372a618_4_k_cu_738b0bde_605406thrust24THRUST_300001_SM_1000_NS6system3cpp3parE,(_ZN40_INTERNAL_9372a618_4_k_cu_738b0bde_605404cuda3std3__45__cpo5beginE - _ZN40_INTERNAL_9372a618_4_k_cu_738b0bde_605406thrust24THRUST_300001_SM_1000_NS6system3cpp3parE)
_ZN40_INTERNAL_9372a618_4_k_cu_738b0bde_605406thrust24THRUST_300001_SM_1000_NS6system3cpp3parE:
	.zero		1
	.type		_ZN40_INTERNAL_9372a618_4_k_cu_738b0bde_605404cuda3std3__45__cpo5beginE,@object
	.size		_ZN40_INTERNAL_9372a618_4_k_cu_738b0bde_605404cuda3std3__45__cpo5beginE,(_ZN40_INTERNAL_9372a618_4_k_cu_738b0bde_605404cuda3std6ranges3__45__cpo5beginE - _ZN40_INTERNAL_9372a618_4_k_cu_738b0bde_605404cuda3std3__45__cpo5beginE)
_ZN40_INTERNAL_9372a618_4_k_cu_738b0bde_605404cuda3std3__45__cpo5beginE:
	.zero		1
	.type		_ZN40_INTERNAL_9372a618_4_k_cu_738b0bde_605404cuda3std6ranges3__45__cpo5beginE,@object
	.size		_ZN40_INTERNAL_9372a618_4_k_cu_738b0bde_605404cuda3std6ranges3__45__cpo5beginE,(_ZN40_INTERNAL_9372a618_4_k_cu_738b0bde_605406thrust24THRUST_300001_SM_1000_NS6deviceE - _ZN40_INTERNAL_9372a618_4_k_cu_738b0bde_605404cuda3std6ranges3__45__cpo5beginE)
_ZN40_INTERNAL_9372a618_4_k_cu_738b0bde_605404cuda3std6ranges3__45__cpo5beginE:
	.zero		1
	.type		_ZN40_INTERNAL_9372a618_4_k_cu_738b0bde_605406thrust24THRUST_300001_SM_1000_NS6deviceE,@object
	.size		_ZN40_INTERNAL_9372a618_4_k_cu_738b0bde_605406thrust24THRUST_300001_SM_1000_NS6deviceE,(_ZN40_INTERNAL_9372a618_4_k_cu_738b0bde_605404cuda3std3__47nulloptE - _ZN40_INTERNAL_9372a618_4_k_cu_738b0bde_605406thrust24THRUST_300001_SM_1000_NS6deviceE)
_ZN40_INTERNAL_9372a618_4_k_cu_738b0bde_605406thrust24THRUST_300001_SM_1000_NS6deviceE:
	.zero		1
	.type		_ZN40_INTERNAL_9372a618_4_k_cu_738b0bde_605404cuda3std3__47nulloptE,@object
	.size		_ZN40_INTERNAL_9372a618_4_k_cu_738b0bde_605404cuda3std3__47nulloptE,(_ZN40_INTERNAL_9372a618_4_k_cu_738b0bde_605404cuda3std6ranges3__45__cpo8distanceE - _ZN40_INTERNAL_9372a618_4_k_cu_738b0bde_605404cuda3std3__47nulloptE)
_ZN40_INTERNAL_9372a618_4_k_cu_738b0bde_605404cuda3std3__47nulloptE:
	.zero		1
	.type		_ZN40_INTERNAL_9372a618_4_k_cu_738b0bde_605404cuda3std6ranges3__45__cpo8distanceE,@object
	.size		_ZN40_INTERNAL_9372a618_4_k_cu_738b0bde_605404cuda3std6ranges3__45__cpo8distanceE,(_ZN40_INTERNAL_9372a618_4_k_cu_738b0bde_605406thrust24THRUST_300001_SM_1000_NS12placeholders2_4E - _ZN40_INTERNAL_9372a618_4_k_cu_738b0bde_605404cuda3std6ranges3__45__cpo8distanceE)
_ZN40_INTERNAL_9372a618_4_k_cu_738b0bde_605404cuda3std6ranges3__45__cpo8distanceE:
	.zero		1
	.type		_ZN40_INTERNAL_9372a618_4_k_cu_738b0bde_605406thrust24THRUST_300001_SM_1000_NS12placeholders2_4E,@object
	.size		_ZN40_INTERNAL_9372a618_4_k_cu_738b0bde_605406thrust24THRUST_300001_SM_1000_NS12placeholders2_4E,(_ZN40_INTERNAL_9372a618_4_k_cu_738b0bde_605404cuda3std3__45__cpo6rbeginE - _ZN40_INTERNAL_9372a618_4_k_cu_738b0bde_605406thrust24THRUST_300001_SM_1000_NS12placeholders2_4E)
_ZN40_INTERNAL_9372a618_4_k_cu_738b0bde_605406thrust24THRUST_300001_SM_1000_NS12placeholders2_4E:
	.zero		1
	.type		_ZN40_INTERNAL_9372a618_4_k_cu_738b0bde_605404cuda3std3__45__cpo6rbeginE,@object
	.size		_ZN40_INTERNAL_9372a618_4_k_cu_738b0bde_605404cuda3std3__45__cpo6rbeginE,(_ZN40_INTERNAL_9372a618_4_k_cu_738b0bde_605404cuda3std6ranges3__45__cpo7advanceE - _ZN40_INTERNAL_9372a618_4_k_cu_738b0bde_605404cuda3std3__45__cpo6rbeginE)
_ZN40_INTERNAL_9372a618_4_k_cu_738b0bde_605404cuda3std3__45__cpo6rbeginE:
	.zero		1
	.type		_ZN40_INTERNAL_9372a618_4_k_cu_738b0bde_605404cuda3std6ranges3__45__cpo7advanceE,@object
	.size		_ZN40_INTERNAL_9372a618_4_k_cu_738b0bde_605404cuda3std6ranges3__45__cpo7advanceE,(_ZN40_INTERNAL_9372a618_4_k_cu_738b0bde_605406thrust24THRUST_300001_SM_1000_NS12placeholders3_10E - _ZN40_INTERNAL_9372a618_4_k_cu_738b0bde_605404cuda3std6ranges3__45__cpo7advanceE)
_ZN40_INTERNAL_9372a618_4_k_cu_738b0bde_605404cuda3std6ranges3__45__cpo7advanceE:
	.zero		1
	.type		_ZN40_INTERNAL_9372a618_4_k_cu_738b0bde_605406thrust24THRUST_300001_SM_1000_NS12placeholders3_10E,@object
	.size		_ZN40_INTERNAL_9372a618_4_k_cu_738b0bde_605406thrust24THRUST_300001_SM_1000_NS12placeholders3_10E,(_ZN40_INTERNAL_9372a618_4_k_cu_738b0bde_605404cuda3std3__48in_placeE - _ZN40_INTERNAL_9372a618_4_k_cu_738b0bde_605406thrust24THRUST_300001_SM_1000_NS12placeholders3_10E)
_ZN40_INTERNAL_9372a618_4_k_cu_738b0bde_605406thrust24THRUST_300001_SM_1000_NS12placeholders3_10E:
	.zero		1
	.type		_ZN40_INTERNAL_9372a618_4_k_cu_738b0bde_605404cuda3std3__48in_placeE,@object
	.size		_ZN40_INTERNAL_9372a618_4_k_cu_738b0bde_605404cuda3std3__48in_placeE,(_ZN40_INTERNAL_9372a618_4_k_cu_738b0bde_605404cuda3std6ranges3__45__cpo4sizeE - _ZN40_INTERNAL_9372a618_4_k_cu_738b0bde_605404cuda3std3__48in_placeE)
_ZN40_INTERNAL_9372a618_4_k_cu_738b0bde_605404cuda3std3__48in_placeE:
	.zero		1
	.type		_ZN40_INTERNAL_9372a618_4_k_cu_738b0bde_605404cuda3std6ranges3__45__cpo4sizeE,@object
	.size		_ZN40_INTERNAL_9372a618_4_k_cu_738b0bde_605404cuda3std6ranges3__45__cpo4sizeE,(_ZN40_INTERNAL_9372a618_4_k_cu_738b0bde_605406thrust24THRUST_300001_SM_1000_NS12placeholders2_2E - _ZN40_INTERNAL_9372a618_4_k_cu_738b0bde_605404cuda3std6ranges3__45__cpo4sizeE)
_ZN40_INTERNAL_9372a618_4_k_cu_738b0bde_605404cuda3std6ranges3__45__cpo4sizeE:
	.zero		1
	.type		_ZN40_INTERNAL_9372a618_4_k_cu_738b0bde_605406thrust24THRUST_300001_SM_1000_NS12placeholders2_2E,@object
	.size		_ZN40_INTERNAL_9372a618_4_k_cu_738b0bde_605406thrust24THRUST_300001_SM_1000_NS12placeholders2_2E,(_ZN40_INTERNAL_9372a618_4_k_cu_738b0bde_605404cuda3std3__45__cpo6cbeginE - _ZN40_INTERNAL_9372a618_4_k_cu_738b0bde_605406thrust24THRUST_300001_SM_1000_NS12placeholders2_2E)
_ZN40_INTERNAL_9372a618_4_k_cu_738b0bde_605406thrust24THRUST_300001_SM_1000_NS12placeholders2_2E:
	.zero		1
	.type		_ZN40_INTERNAL_9372a618_4_k_cu_738b0bde_605404cuda3std3__45__cpo6cbeginE,@object
	.size		_ZN40_INTERNAL_9372a618_4_k_cu_738b0bde_605404cuda3std3__45__cpo6cbeginE,(_ZN40_INTERNAL_9372a618_4_k_cu_738b0bde_605404cuda3std6ranges3__45__cpo6cbeginE - _ZN40_INTERNAL_9372a618_4_k_cu_738b0bde_605404cuda3std3__45__cpo6cbeginE)
_ZN40_INTERNAL_9372a618_4_k_cu_738b0bde_605404cuda3std3__45__cpo6cbeginE:
	.zero		1
	.type		_ZN40_INTERNAL_9372a618_4_k_cu_738b0bde_605404cuda3std6ranges3__45__cpo6cbeginE,@object
	.size		_ZN40_INTERNAL_9372a618_4_k_cu_738b0bde_605404cuda3std6ranges3__45__cpo6cbeginE,(_ZN40_INTERNAL_9372a618_4_k_cu_738b0bde_605406thrust24THRUST_300001_SM_1000_NS12placeholders2_6E - _ZN40_INTERNAL_9372a618_4_k_cu_738b0bde_605404cuda3std6ranges3__45__cpo6cbeginE)
_ZN40_INTERNAL_9372a618_4_k_cu_738b0bde_605404cuda3std6ranges3__45__cpo6cbeginE:
	.zero		1
	.type		_ZN40_INTERNAL_9372a618_4_k_cu_738b0bde_605406thrust24THRUST_300001_SM_1000_NS12placeholders2_6E,@object
	.size		_ZN40_INTERNAL_9372a618_4_k_cu_738b0bde_605406thrust24THRUST_300001_SM_1000_NS12placeholders2_6E,(_ZN40_INTERNAL_9372a618_4_k_cu_738b0bde_605404cuda3std3__45__cpo7crbeginE - _ZN40_INTERNAL_9372a618_4_k_cu_738b0bde_605406thrust24THRUST_300001_SM_1000_NS12placeholders2_6E)
_ZN40_INTERNAL_9372a618_4_k_cu_738b0bde_605406thrust24THRUST_300001_SM_1000_NS12placeholders2_6E:
	.zero		1
	.type		_ZN40_INTERNAL_9372a618_4_k_cu_738b0bde_605404cuda3std3__45__cpo7crbeginE,@object
	.size		_ZN40_INTERNAL_9372a618_4_k_cu_738b0bde_605404cuda3std3__45__cpo7crbeginE,(_ZN40_INTERNAL_9372a618_4_k_cu_738b0bde_605404cuda3std6ranges3__45__cpo4nextE - _ZN40_INTERNAL_9372a618_4_k_cu_738b0bde_605404cuda3std3__45__cpo7crbeginE)
_ZN40_INTERNAL_9372a618_4_k_cu_738b0bde_605404cuda3std3__45__cpo7crbeginE:
	.zero		1
	.type		_ZN40_INTERNAL_9372a618_4_k_cu_738b0bde_605404cuda3std6ranges3__45__cpo4nextE,@object
	.size		_ZN40_INTERNAL_9372a618_4_k_cu_738b0bde_605404cuda3std6ranges3__45__cpo4nextE,(_ZN40_INTERNAL_9372a618_4_k_cu_738b0bde_605404cuda3std6ranges3__45__cpo4swapE - _ZN40_INTERNAL_9372a618_4_k_cu_738b0bde_605404cuda3std6ranges3__45__cpo4nextE)
_ZN40_INTERNAL_9372a618_4_k_cu_738b0bde_605404cuda3std6ranges3__45__cpo4nextE:
	.zero		1
	.type		_ZN40_INTERNAL_9372a618_4_k_cu_738b0bde_605404cuda3std6ranges3__45__cpo4swapE,@object
	.size		_ZN40_INTERNAL_9372a618_4_k_cu_738b0bde_605404cuda3std6ranges3__45__cpo4swapE,(_ZN40_INTERNAL_9372a618_4_k_cu_738b0bde_605406thrust24THRUST_300001_SM_1000_NS8cuda_cub10par_nosyncE - _ZN40_INTERNAL_9372a618_4_k_cu_738b0bde_605404cuda3std6ranges3__45__cpo4swapE)
_ZN40_INTERNAL_9372a618_4_k_cu_738b0bde_605404cuda3std6ranges3__45__cpo4swapE:
	.zero		1
	.type		_ZN40_INTERNAL_9372a618_4_k_cu_738b0bde_605406thrust24THRUST_300001_SM_1000_NS8cuda_cub10par_nosyncE,@object
	.size		_ZN40_INTERNAL_9372a618_4_k_cu_738b0bde_605406thrust24THRUST_300001_SM_1000_NS8cuda_cub10par_nosyncE,(_ZN40_INTERNAL_9372a618_4_k_cu_738b0bde_605406thrust24THRUST_300001_SM_1000_NS3seqE - _ZN40_INTERNAL_9372a618_4_k_cu_738b0bde_605406thrust24THRUST_300001_SM_1000_NS8cuda_cub10par_nosyncE)
_ZN40_INTERNAL_9372a618_4_k_cu_738b0bde_605406thrust24THRUST_300001_SM_1000_NS8cuda_cub10par_nosyncE:
	.zero		1
	.type		_ZN40_INTERNAL_9372a618_4_k_cu_738b0bde_605406thrust24THRUST_300001_SM_1000_NS3seqE,@object
	.size		_ZN40_INTERNAL_9372a618_4_k_cu_738b0bde_605406thrust24THRUST_300001_SM_1000_NS3seqE,(_ZN40_INTERNAL_9372a618_4_k_cu_738b0bde_605404cuda3std3__420unreachable_sentinelE - _ZN40_INTERNAL_9372a618_4_k_cu_738b0bde_605406thrust24THRUST_300001_SM_1000_NS3seqE)
_ZN40_INTERNAL_9372a618_4_k_cu_738b0bde_605406thrust24THRUST_300001_SM_1000_NS3seqE:
	.zero		1
	.type		_ZN40_INTERNAL_9372a618_4_k_cu_738b0bde_605404cuda3std3__420unreachable_sentinelE,@object
	.size		_ZN40_INTERNAL_9372a618_4_k_cu_738b0bde_605404cuda3std3__420unreachable_sentinelE,(_ZN40_INTERNAL_9372a618_4_k_cu_738b0bde_605404cuda3std6ranges3__45__cpo5ssizeE - _ZN40_INTERNAL_9372a618_4_k_cu_738b0bde_605404cuda3std3__420unreachable_sentinelE)
_ZN40_INTERNAL_9372a618_4_k_cu_738b0bde_605404cuda3std3__420unreachable_sentinelE:
	.zero		1
	.type		_ZN40_INTERNAL_9372a618_4_k_cu_738b0bde_605404cuda3std6ranges3__45__cpo5ssizeE,@object
	.size		_ZN40_INTERNAL_9372a618_4_k_cu_738b0bde_605404cuda3std6ranges3__45__cpo5ssizeE,(_ZN40_INTERNAL_9372a618_4_k_cu_738b0bde_605406thrust24THRUST_300001_SM_1000_NS12placeholders2_3E - _ZN40_INTERNAL_9372a618_4_k_cu_738b0bde_605404cuda3std6ranges3__45__cpo5ssizeE)
_ZN40_INTERNAL_9372a618_4_k_cu_738b0bde_605404cuda3std6ranges3__45__cpo5ssizeE:
	.zero		1
	.type		_ZN40_INTERNAL_9372a618_4_k_cu_738b0bde_605406thrust24THRUST_300001_SM_1000_NS12placeholders2_3E,@object
	.size		_ZN40_INTERNAL_9372a618_4_k_cu_738b0bde_605406thrust24THRUST_300001_SM_1000_NS12placeholders2_3E,(_ZN40_INTERNAL_9372a618_4_k_cu_738b0bde_605404cuda3std3__45__cpo4cendE - _ZN40_INTERNAL_9372a618_4_k_cu_738b0bde_605406thrust24THRUST_300001_SM_1000_NS12placeholders2_3E)
_ZN40_INTERNAL_9372a618_4_k_cu_738b0bde_605406thrust24THRUST_300001_SM_1000_NS12placeholders2_3E:
	.zero		1
	.type		_ZN40_INTERNAL_9372a618_4_k_cu_738b0bde_605404cuda3std3__45__cpo4cendE,@object
	.size		_ZN40_INTERNAL_9372a618_4_k_cu_738b0bde_605404cuda3std3__45__cpo4cendE,(_ZN40_INTERNAL_9372a618_4_k_cu_738b0bde_605404cuda3std6ranges3__45__cpo4cendE - _ZN40_INTERNAL_9372a618_4_k_cu_738b0bde_605404cuda3std3__45__cpo4cendE)
_ZN40_INTERNAL_9372a618_4_k_cu_738b0bde_605404cuda3std3__45__cpo4cendE:
	.zero		1
	.type		_ZN40_INTERNAL_9372a618_4_k_cu_738b0bde_605404cuda3std6ranges3__45__cpo4cendE,@object
	.size		_ZN40_INTERNAL_9372a618_4_k_cu_738b0bde_605404cuda3std6ranges3__45__cpo4cendE,(_ZN40_INTERNAL_9372a618_4_k_cu_738b0bde_605406thrust24THRUST_300001_SM_1000_NS12placeholders2_7E - _ZN40_INTERNAL_9372a618_4_k_cu_738b0bde_605404cuda3std6ranges3__45__cpo4cendE)
_ZN40_INTERNAL_9372a618_4_k_cu_738b0bde_605404cuda3std6ranges3__45__cpo4cendE:
	.zero		1
	.type		_ZN40_INTERNAL_9372a618_4_k_cu_738b0bde_605406thrust24THRUST_300001_SM_1000_NS12placeholders2_7E,@object
	.size		_ZN40_INTERNAL_9372a618_4_k_cu_738b0bde_605406thrust24THRUST_300001_SM_1000_NS12placeholders2_7E,(_ZN40_INTERNAL_9372a618_4_k_cu_738b0bde_605404cuda3std3__45__cpo5crendE - _ZN40_INTERNAL_9372a618_4_k_cu_738b0bde_605406thrust24THRUST_300001_SM_1000_NS12placeholders2_7E)
_ZN40_INTERNAL_9372a618_4_k_cu_738b0bde_605406thrust24THRUST_300001_SM_1000_NS12placeholders2_7E:
	.zero		1
	.type		_ZN40_INTERNAL_9372a618_4_k_cu_738b0bde_605404cuda3std3__45__cpo5crendE,@object
	.size		_ZN40_INTERNAL_9372a618_4_k_cu_738b0bde_605404cuda3std3__45__cpo5crendE,(_ZN40_INTERNAL_9372a618_4_k_cu_738b0bde_605404cuda3std6ranges3__45__cpo4prevE - _ZN40_INTERNAL_9372a618_4_k_cu_738b0bde_605404cuda3std3__45__cpo5crendE)
_ZN40_INTERNAL_9372a618_4_k_cu_738b0bde_605404cuda3std3__45__cpo5crendE:
	.zero		1
	.type		_ZN40_INTERNAL_9372a618_4_k_cu_738b0bde_605404cuda3std6ranges3__45__cpo4prevE,@object
	.size		_ZN40_INTERNAL_9372a618_4_k_cu_738b0bde_605404cuda3std6ranges3__45__cpo4prevE,(_ZN40_INTERNAL_9372a618_4_k_cu_738b0bde_605404cuda3std6ranges3__45__cpo9iter_moveE - _ZN40_INTERNAL_9372a618_4_k_cu_738b0bde_605404cuda3std6ranges3__45__cpo4prevE)
_ZN40_INTERNAL_9372a618_4_k_cu_738b0bde_605404cuda3std6ranges3__45__cpo4prevE:
	.zero		1
	.type		_ZN40_INTERNAL_9372a618_4_k_cu_738b0bde_605404cuda3std6ranges3__45__cpo9iter_moveE,@object
	.size		_ZN40_INTERNAL_9372a618_4_k_cu_738b0bde_605404cuda3std6ranges3__45__cpo9iter_moveE,(_ZN40_INTERNAL_9372a618_4_k_cu_738b0bde_605406thrust24THRUST_300001_SM_1000_NS6system6detail10sequential3seqE - _ZN40_INTERNAL_9372a618_4_k_cu_738b0bde_605404cuda3std6ranges3__45__cpo9iter_moveE)
_ZN40_INTERNAL_9372a618_4_k_cu_738b0bde_605404cuda3std6ranges3__45__cpo9iter_moveE:
	.zero		1
	.type		_ZN40_INTERNAL_9372a618_4_k_cu_738b0bde_605406thrust24THRUST_300001_SM_1000_NS6system6detail10sequential3seqE,@object
	.size		_ZN40_INTERNAL_9372a618_4_k_cu_738b0bde_605406thrust24THRUST_300001_SM_1000_NS6system6detail10sequential3seqE,(_ZN40_INTERNAL_9372a618_4_k_cu_738b0bde_605406thrust24THRUST_300001_SM_1000_NS12placeholders2_9E - _ZN40_INTERNAL_9372a618_4_k_cu_738b0bde_605406thrust24THRUST_300001_SM_1000_NS6system6detail10sequential3seqE)
_ZN40_INTERNAL_9372a618_4_k_cu_738b0bde_605406thrust24THRUST_300001_SM_1000_NS6system6detail10sequential3seqE:
	.zero		1
	.type		_ZN40_INTERNAL_9372a618_4_k_cu_738b0bde_605406thrust24THRUST_300001_SM_1000_NS12placeholders2_9E,@object
	.size		_ZN40_INTERNAL_9372a618_4_k_cu_738b0bde_605406thrust24THRUST_300001_SM_1000_NS12placeholders2_9E,(_ZN40_INTERNAL_9372a618_4_k_cu_738b0bde_605404cuda3std3__419piecewise_constructE - _ZN40_INTERNAL_9372a618_4_k_cu_738b0bde_605406thrust24THRUST_300001_SM_1000_NS12placeholders2_9E)
_ZN40_INTERNAL_9372a618_4_k_cu_738b0bde_605406thrust24THRUST_300001_SM_1000_NS12placeholders2_9E:
	.zero		1
	.type		_ZN40_INTERNAL_9372a618_4_k_cu_738b0bde_605404cuda3std3__419piecewise_constructE,@object
	.size		_ZN40_INTERNAL_9372a618_4_k_cu_738b0bde_605404cuda3std3__419piecewise_constructE,(_ZN40_INTERNAL_9372a618_4_k_cu_738b0bde_605404cuda3std6ranges3__45__cpo5cdataE - _ZN40_INTERNAL_9372a618_4_k_cu_738b0bde_605404cuda3std3__419piecewise_constructE)
_ZN40_INTERNAL_9372a618_4_k_cu_738b0bde_605404cuda3std3__419piecewise_constructE:
	.zero		1
	.type		_ZN40_INTERNAL_9372a618_4_k_cu_738b0bde_605404cuda3std6ranges3__45__cpo5cdataE,@object
	.size		_ZN40_INTERNAL_9372a618_4_k_cu_738b0bde_605404cuda3std6ranges3__45__cpo5cdataE,(_ZN40_INTERNAL_9372a618_4_k_cu_738b0bde_605406thrust24THRUST_300001_SM_1000_NS12placeholders2_1E - _ZN40_INTERNAL_9372a618_4_k_cu_738b0bde_605404cuda3std6ranges3__45__cpo5cdataE)
_ZN40_INTERNAL_9372a618_4_k_cu_738b0bde_605404cuda3std6ranges3__45__cpo5cdataE:
	.zero		1
	.type		_ZN40_INTERNAL_9372a618_4_k_cu_738b0bde_605406thrust24THRUST_300001_SM_1000_NS12placeholders2_1E,@object
	.size		_ZN40_INTERNAL_9372a618_4_k_cu_738b0bde_605406thrust24THRUST_300001_SM_1000_NS12placeholders2_1E,(_ZN40_INTERNAL_9372a618_4_k_cu_738b0bde_605404cuda3std3__45__cpo3endE - _ZN40_INTERNAL_9372a618_4_k_cu_738b0bde_605406thrust24THRUST_300001_SM_1000_NS12placeholders2_1E)
_ZN40_INTERNAL_9372a618_4_k_cu_738b0bde_605406thrust24THRUST_300001_SM_1000_NS12placeholders2_1E:
	.zero		1
	.type		_ZN40_INTERNAL_9372a618_4_k_cu_738b0bde_605404cuda3std3__45__cpo3endE,@object
	.size		_ZN40_INTERNAL_9372a618_4_k_cu_738b0bde_605404cuda3std3__45__cpo3endE,(_ZN40_INTERNAL_9372a618_4_k_cu_738b0bde_605404cuda3std6ranges3__45__cpo3endE - _ZN40_INTERNAL_9372a618_4_k_cu_738b0bde_605404cuda3std3__45__cpo3endE)
_ZN40_INTERNAL_9372a618_4_k_cu_738b0bde_605404cuda3std3__45__cpo3endE:
	.zero		1
	.type		_ZN40_INTERNAL_9372a618_4_k_cu_738b0bde_605404cuda3std6ranges3__45__cpo3endE,@object
	.size		_ZN40_INTERNAL_9372a618_4_k_cu_738b0bde_605404cuda3std6ranges3__45__cpo3endE,(_ZN40_INTERNAL_9372a618_4_k_cu_738b0bde_605406thrust24THRUST_300001_SM_1000_NS12placeholders2_5E - _ZN40_INTERNAL_9372a618_4_k_cu_738b0bde_605404cuda3std6ranges3__45__cpo3endE)
_ZN40_INTERNAL_9372a618_4_k_cu_738b0bde_605404cuda3std6ranges3__45__cpo3endE:
	.zero		1
	.type		_ZN40_INTERNAL_9372a618_4_k_cu_738b0bde_605406thrust24THRUST_300001_SM_1000_NS12placeholders2_5E,@object
	.size		_ZN40_INTERNAL_9372a618_4_k_cu_738b0bde_605406thrust24THRUST_300001_SM_1000_NS12placeholders2_5E,(_ZN40_INTERNAL_9372a618_4_k_cu_738b0bde_605404cuda3std3__45__cpo4rendE - _ZN40_INTERNAL_9372a618_4_k_cu_738b0bde_605406thrust24THRUST_300001_SM_1000_NS12placeholders2_5E)
_ZN40_INTERNAL_9372a618_4_k_cu_738b0bde_605406thrust24THRUST_300001_SM_1000_NS12placeholders2_5E:
	.zero		1
	.type		_ZN40_INTERNAL_9372a618_4_k_cu_738b0bde_605404cuda3std3__45__cpo4rendE,@object
	.size		_ZN40_INTERNAL_9372a618_4_k_cu_738b0bde_605404cuda3std3__45__cpo4rendE,(_ZN40_INTERNAL_9372a618_4_k_cu_738b0bde_605404cuda3std6ranges3__45__cpo9iter_swapE - _ZN40_INTERNAL_9372a618_4_k_cu_738b0bde_605404cuda3std3__45__cpo4rendE)
_ZN40_INTERNAL_9372a618_4_k_cu_738b0bde_605404cuda3std3__45__cpo4rendE:
	.zero		1
	.type		_ZN40_INTERNAL_9372a618_4_k_cu_738b0bde_605404cuda3std6ranges3__45__cpo9iter_swapE,@object
	.size		_ZN40_INTERNAL_9372a618_4_k_cu_738b0bde_605404cuda3std6ranges3__45__cpo9iter_swapE,(_ZN40_INTERNAL_9372a618_4_k_cu_738b0bde_605404cuda3std3__48unexpectE - _ZN40_INTERNAL_9372a618_4_k_cu_738b0bde_605404cuda3std6ranges3__45__cpo9iter_swapE)
_ZN40_INTERNAL_9372a618_4_k_cu_738b0bde_605404cuda3std6ranges3__45__cpo9iter_swapE:
	.zero		1
	.type		_ZN40_INTERNAL_9372a618_4_k_cu_738b0bde_605404cuda3std3__48unexpectE,@object
	.size		_ZN40_INTERNAL_9372a618_4_k_cu_738b0bde_605404cuda3std3__48unexpectE,(_ZN40_INTERNAL_9372a618_4_k_cu_738b0bde_605406thrust24THRUST_300001_SM_1000_NS8cuda_cub3parE - _ZN40_INTERNAL_9372a618_4_k_cu_738b0bde_605404cuda3std3__48unexpectE)
_ZN40_INTERNAL_9372a618_4_k_cu_738b0bde_605404cuda3std3__48unexpectE:
	.zero		1
	.type		_ZN40_INTERNAL_9372a618_4_k_cu_738b0bde_605406thrust24THRUST_300001_SM_1000_NS8cuda_cub3parE,@object
	.size		_ZN40_INTERNAL_9372a618_4_k_cu_738b0bde_605406thrust24THRUST_300001_SM_1000_NS8cuda_cub3parE,(.L_29 - _ZN40_INTERNAL_9372a618_4_k_cu_738b0bde_605406thrust24THRUST_300001_SM_1000_NS8cuda_cub3parE)
_ZN40_INTERNAL_9372a618_4_k_cu_738b0bde_605406thrust24THRUST_300001_SM_1000_NS8cuda_cub3parE:
	.zero		1
.L_29:


//--------------------- .nv.constant0._ZN3cub18CUB_300001_SM_10006detail11EmptyKernelIvEEvv --------------------------
	.section	.nv.constant0._ZN3cub18CUB_300001_SM_10006detail11EmptyKernelIvEEvv,"a",@progbits
	.sectionflags	@""
	.align	4
.nv.constant0._ZN3cub18CUB_300001_SM_10006detail11EmptyKernelIvEEvv:
	.zero		896


//--------------------- SYMBOLS --------------------------

	.type		.nv.reservedSmem.offset0,@object
	.size		.nv.reservedSmem.offset0,0x4
